//
// Generated by NVIDIA NVVM Compiler
//
// Compiler Build ID: CL-36424714
// Cuda compilation tools, release 13.0, V13.0.88
// Based on NVVM 20.0.0
//

.version 9.0
.target sm_100
.address_size 64

	// .globl	_Z13step_periodicPiS_ii

.visible .entry _Z13step_periodicPiS_ii(
	.param .u64 .ptr .align 1 _Z13step_periodicPiS_ii_param_0,
	.param .u64 .ptr .align 1 _Z13step_periodicPiS_ii_param_1,
	.param .u32 _Z13step_periodicPiS_ii_param_2,
	.param .u32 _Z13step_periodicPiS_ii_param_3
)
{
	.reg .pred 	%p<28>;
	.reg .b32 	%r<83>;
	.reg .b64 	%rd<24>;

	ld.param.u64 	%rd4, [_Z13step_periodicPiS_ii_param_0];
	ld.param.u64 	%rd5, [_Z13step_periodicPiS_ii_param_1];
	ld.param.u32 	%r26, [_Z13step_periodicPiS_ii_param_2];
	ld.param.u32 	%r27, [_Z13step_periodicPiS_ii_param_3];
	cvta.to.global.u64 	%rd1, %rd5;
	mov.u32 	%r28, %tid.x;
	mov.u32 	%r29, %ctaid.x;
	mov.u32 	%r30, %ntid.x;
	mad.lo.s32 	%r1, %r29, %r30, %r28;
	mul.lo.s32 	%r31, %r27, %r26;
	setp.ge.s32 	%p1, %r1, %r31;
	@%p1 bra 	$L__BB0_32;
	rem.s32 	%r2, %r1, %r27;
	div.s32 	%r3, %r1, %r26;
	setp.gt.s32 	%p2, %r2, 0;
	selp.b32 	%r4, %r2, %r27, %p2;
	mul.lo.s32 	%r32, %r3, %r26;
	cvt.s64.s32 	%rd2, %r32;
	cvt.s64.s32 	%rd6, %r4;
	add.s64 	%rd7, %rd6, %rd2;
	shl.b64 	%rd8, %rd7, 2;
	add.s64 	%rd3, %rd1, %rd8;
	@%p2 bra 	$L__BB0_3;
	ld.global.u32 	%r78, [%rd3+-4];
	bra.uni 	$L__BB0_4;
$L__BB0_3:
	ld.global.u32 	%r78, [%rd3+-4];
	setp.eq.s32 	%p3, %r78, 1;
	mov.b32 	%r79, 1;
	@%p3 bra 	$L__BB0_10;
$L__BB0_4:
	mov.b32 	%r34, 1;
	setp.gt.u32 	%p4, %r78, 15;
	@%p4 bra 	$L__BB0_6;
	mov.b32 	%r36, 1;
	shl.b32 	%r37, %r36, %r78;
	and.b32  	%r38, %r37, 44680;
	setp.ne.s32 	%p5, %r38, 0;
	mov.u32 	%r79, %r34;
	@%p5 bra 	$L__BB0_10;
$L__BB0_6:
	setp.ne.s32 	%p6, %r4, 1;
	mov.b32 	%r79, 0;
	@%p6 bra 	$L__BB0_10;
	shl.b64 	%rd9, %rd2, 2;
	add.s64 	%rd10, %rd1, %rd9;
	ld.global.u32 	%r8, [%rd10];
	setp.gt.u32 	%p7, %r8, 14;
	@%p7 bra 	$L__BB0_9;
	mov.b32 	%r42, 1;
	shl.b32 	%r43, %r42, %r8;
	and.b32  	%r44, %r43, 29904;
	setp.ne.s32 	%p8, %r44, 0;
	mov.u32 	%r79, %r34;
	@%p8 bra 	$L__BB0_10;
$L__BB0_9:
	setp.eq.s32 	%p9, %r8, 15;
	selp.u32 	%r79, 1, 0, %p9;
$L__BB0_10:
	add.s32 	%r45, %r2, 1;
	setp.eq.s32 	%p10, %r45, %r27;
	selp.b32 	%r11, 0, %r45, %p10;
	@%p10 bra 	$L__BB0_12;
	cvt.s64.s32 	%rd11, %r2;
	add.s64 	%rd12, %rd2, %rd11;
	shl.b64 	%rd13, %rd12, 2;
	add.s64 	%rd14, %rd1, %rd13;
	ld.global.u32 	%r46, [%rd14+4];
	setp.eq.s32 	%p11, %r46, 4;
	@%p11 bra 	$L__BB0_14;
$L__BB0_12:
	cvt.u32.u64 	%r48, %rd2;
	add.s32 	%r49, %r11, %r48;
	mul.wide.s32 	%rd15, %r49, 4;
	add.s64 	%rd16, %rd1, %rd15;
	ld.global.u32 	%r12, [%rd16];
	setp.gt.u32 	%p12, %r12, 15;
	@%p12 bra 	$L__BB0_15;
	mov.b32 	%r50, 1;
	shl.b32 	%r51, %r50, %r12;
	and.b32  	%r52, %r51, 62656;
	setp.ne.s32 	%p13, %r52, 0;
	@%p13 bra 	$L__BB0_14;
	bra.uni 	$L__BB0_15;
$L__BB0_14:
	or.b32  	%r79, %r79, 4;
	bra.uni 	$L__BB0_17;
$L__BB0_15:
	add.s32 	%r53, %r27, -1;
	setp.ne.s32 	%p14, %r11, %r53;
	@%p14 bra 	$L__BB0_17;
	add.s32 	%r54, %r12, -1;
	and.b32  	%r55, %r54, -11;
	setp.eq.s32 	%p15, %r55, 0;
	or.b32  	%r56, %r79, 4;
	selp.b32 	%r79, %r56, %r79, %p15;
$L__BB0_17:
	add.s32 	%r57, %r3, 1;
	setp.eq.s32 	%p16, %r57, %r26;
	selp.b32 	%r16, 0, %r57, %p16;
	rem.s32 	%r58, %r57, %r26;
	mad.lo.s32 	%r59, %r58, %r27, %r2;
	mul.wide.s32 	%rd17, %r59, 4;
	add.s64 	%rd18, %rd1, %rd17;
	ld.global.u32 	%r17, [%rd18];
	@%p16 bra 	$L__BB0_19;
	setp.eq.s32 	%p17, %r17, 2;
	@%p17 bra 	$L__BB0_21;
$L__BB0_19:
	setp.gt.u32 	%p18, %r17, 15;
	@%p18 bra 	$L__BB0_22;
	mov.b32 	%r61, 1;
	shl.b32 	%r62, %r61, %r17;
	and.b32  	%r63, %r62, 51432;
	setp.ne.s32 	%p19, %r63, 0;
	@%p19 bra 	$L__BB0_21;
	bra.uni 	$L__BB0_22;
$L__BB0_21:
	add.s32 	%r79, %r79, 2;
	bra.uni 	$L__BB0_24;
$L__BB0_22:
	add.s32 	%r64, %r26, -1;
	setp.ne.s32 	%p20, %r16, %r64;
	@%p20 bra 	$L__BB0_24;
	and.b32  	%r65, %r17, -6;
	setp.eq.s32 	%p21, %r65, 8;
	add.s32 	%r66, %r79, 2;
	selp.b32 	%r79, %r66, %r79, %p21;
$L__BB0_24:
	setp.lt.s32 	%p22, %r3, 1;
	add.s32 	%r67, %r3, -1;
	rem.s32 	%r68, %r67, %r26;
	add.s32 	%r69, %r68, %r26;
	rem.s32 	%r21, %r69, %r26;
	mad.lo.s32 	%r70, %r21, %r27, %r2;
	mul.wide.s32 	%rd19, %r70, 4;
	add.s64 	%rd20, %rd1, %rd19;
	ld.global.u32 	%r22, [%rd20];
	@%p22 bra 	$L__BB0_26;
	setp.eq.s32 	%p23, %r22, 8;
	@%p23 bra 	$L__BB0_28;
$L__BB0_26:
	setp.gt.u32 	%p24, %r22, 15;
	@%p24 bra 	$L__BB0_29;
	mov.b32 	%r72, 1;
	shl.b32 	%r73, %r72, %r22;
	and.b32  	%r74, %r73, 64032;
	setp.ne.s32 	%p25, %r74, 0;
	@%p25 bra 	$L__BB0_28;
	bra.uni 	$L__BB0_29;
$L__BB0_28:
	add.s32 	%r79, %r79, 8;
	bra.uni 	$L__BB0_31;
$L__BB0_29:
	setp.ne.s32 	%p26, %r21, 0;
	@%p26 bra 	$L__BB0_31;
	add.s32 	%r75, %r22, -2;
	and.b32  	%r76, %r75, -6;
	setp.eq.s32 	%p27, %r76, 0;
	add.s32 	%r77, %r79, 8;
	selp.b32 	%r79, %r77, %r79, %p27;
$L__BB0_31:
	cvta.to.global.u64 	%rd21, %rd4;
	mul.wide.s32 	%rd22, %r1, 4;
	add.s64 	%rd23, %rd21, %rd22;
	st.global.u32 	[%rd23], %r79;
$L__BB0_32:
	ret;

}


// ===== COMPILED SASS (sm_100) =====

	.target	sm_100

	.elftype	@"ET_EXEC"


//--------------------- .note.nv.tkinfo           --------------------------
	.section	.note.nv.tkinfo,"",@"SHT_NOTE"
	.sectionflags	@"SHF_NOTE_NV_TKINFO"
	.tkinfo
        /*0018*/ 	.word	0x00000002
        /*0030*/ 	.string	""
        /*0030*/ 	.string	"ptxas"
        /*0030*/ 	.string	"Cuda compilation tools, release 13.0, V13.0.88"
        /*0030*/ 	.string	"Build cuda_13.0.r13.0/compiler.36424714_0"
        /*0030*/ 	.string	"-arch sm_100 -m 64 "



//--------------------- .note.nv.cuinfo           --------------------------
	.section	.note.nv.cuinfo,"",@"SHT_NOTE"
	.sectionflags	@"SHF_NOTE_NV_CUINFO"
        /*0018*/ 	.short	0x0002
        /*001a*/ 	.short	0x0064
        /*001c*/ 	.short	0x0082
	.zero		2


//--------------------- .nv.info                  --------------------------
	.section	.nv.info,"",@"SHT_CUDA_INFO"
	.align	4


	//----- nvinfo : EIATTR_REGCOUNT
	.align		4
        /*0000*/ 	.byte	0x04, 0x2f
        /*0002*/ 	.short	(.L_1 - .L_0)
	.align		4
.L_0:
        /*0004*/ 	.word	index@(_Z13step_periodicPiS_ii)
        /*0008*/ 	.word	0x00000014


	//----- nvinfo : EIATTR_FRAME_SIZE
	.align		4
.L_1:
        /*000c*/ 	.byte	0x04, 0x11
        /*000e*/ 	.short	(.L_3 - .L_2)
	.align		4
.L_2:
        /*0010*/ 	.word	index@(_Z13step_periodicPiS_ii)
        /*0014*/ 	.word	0x00000000


	//----- nvinfo : EIATTR_MIN_STACK_SIZE
	.align		4
.L_3:
        /*0018*/ 	.byte	0x04, 0x12
        /*001a*/ 	.short	(.L_5 - .L_4)
	.align		4
.L_4:
        /*001c*/ 	.word	index@(_Z13step_periodicPiS_ii)
        /*0020*/ 	.word	0x00000000
.L_5:


//--------------------- .nv.compat                --------------------------
	.section	.nv.compat,"",@"SHT_CUDA_COMPAT_INFO"
	.align	4
        /*0000*/ 	.byte	0x02, 0x09, 0x00, 0x00, 0x02, 0x02, 0x01, 0x00, 0x02, 0x05, 0x05, 0x00, 0x03, 0x07, 0x01, 0x01
        /*0010*/ 	.byte	0x02, 0x03, 0x00, 0x00, 0x02, 0x06, 0x01, 0x00, 0x04, 0x0b, 0x08, 0x00, 0x09, 0x00, 0x00, 0x00
        /*0020*/ 	.byte	0x00, 0x00, 0x00, 0x00


//--------------------- .nv.info._Z13step_periodicPiS_ii --------------------------
	.section	.nv.info._Z13step_periodicPiS_ii,"",@"SHT_CUDA_INFO"
	.sectionflags	@""
	.align	4


	//----- nvinfo : EIATTR_CUDA_API_VERSION
	.align		4
        /*0000*/ 	.byte	0x04, 0x37
        /*0002*/ 	.short	(.L_7 - .L_6)
.L_6:
        /*0004*/ 	.word	0x00000082


	//----- nvinfo : EIATTR_KPARAM_INFO
	.align		4
.L_7:
        /*0008*/ 	.byte	0x04, 0x17
        /*000a*/ 	.short	(.L_9 - .L_8)
.L_8:
        /*000c*/ 	.word	0x00000000
        /*0010*/ 	.short	0x0003
        /*0012*/ 	.short	0x0014
        /*0014*/ 	.byte	0x00, 0xf0, 0x11, 0x00


	//----- nvinfo : EIATTR_KPARAM_INFO
	.align		4
.L_9:
        /*0018*/ 	.byte	0x04, 0x17
        /*001a*/ 	.short	(.L_11 - .L_10)
.L_10:
        /*001c*/ 	.word	0x00000000
        /*0020*/ 	.short	0x0002
        /*0022*/ 	.short	0x0010
        /*0024*/ 	.byte	0x00, 0xf0, 0x11, 0x00


	//----- nvinfo : EIATTR_KPARAM_INFO
	.align		4
.L_11:
        /*0028*/ 	.byte	0x04, 0x17
        /*002a*/ 	.short	(.L_13 - .L_12)
.L_12:
        /*002c*/ 	.word	0x00000000
        /*0030*/ 	.short	0x0001
        /*0032*/ 	.short	0x0008
        /*0034*/ 	.byte	0x00, 0xf5, 0x21, 0x00


	//----- nvinfo : EIATTR_KPARAM_INFO
	.align		4
.L_13:
        /*0038*/ 	.byte	0x04, 0x17
        /*003a*/ 	.short	(.L_15 - .L_14)
.L_14:
        /*003c*/ 	.word	0x00000000
        /*0040*/ 	.short	0x0000
        /*0042*/ 	.short	0x0000
        /*0044*/ 	.byte	0x00, 0xf5, 0x21, 0x00


	//----- nvinfo : EIATTR_SPARSE_MMA_MASK
	.align		4
.L_15:
        /*0048*/ 	.byte	0x03, 0x50
        /*004a*/ 	.short	0x0000


	//----- nvinfo : EIATTR_MAXREG_COUNT
	.align		4
        /*004c*/ 	.byte	0x03, 0x1b
        /*004e*/ 	.short	0x00ff


	//----- nvinfo : EIATTR_MERCURY_ISA_VERSION
	.align		4
        /*0050*/ 	.byte	0x03, 0x5f
        /*0052*/ 	.short	0x0101


	//----- nvinfo : EIATTR_VRC_CTA_INIT_COUNT
	.align		4
        /*0054*/ 	.byte	0x02, 0x4a
	.zero		1
	.zero		1


	//----- nvinfo : EIATTR_EXIT_INSTR_OFFSETS
	.align		4
        /*0058*/ 	.byte	0x04, 0x1c
        /*005a*/ 	.short	(.L_17 - .L_16)


	//   ....[0]....
.L_16:
        /*005c*/ 	.word	0x00000080


	//   ....[1]....
        /*0060*/ 	.word	0x00000d70


	//----- nvinfo : EIATTR_CRS_STACK_SIZE
	.align		4
.L_17:
        /*0064*/ 	.byte	0x04, 0x1e
        /*0066*/ 	.short	(.L_19 - .L_18)
.L_18:
        /*0068*/ 	.word	0x00000000


	//----- nvinfo : EIATTR_CBANK_PARAM_SIZE
	.align		4
.L_19:
        /*006c*/ 	.byte	0x03, 0x19
        /*006e*/ 	.short	0x0018


	//----- nvinfo : EIATTR_PARAM_CBANK
	.align		4
        /*0070*/ 	.byte	0x04, 0x0a
        /*0072*/ 	.short	(.L_21 - .L_20)
	.align		4
.L_20:
        /*0074*/ 	.word	index@(.nv.constant0._Z13step_periodicPiS_ii)
        /*0078*/ 	.short	0x0380
        /*007a*/ 	.short	0x0018


	//----- nvinfo : EIATTR_SW_WAR
	.align		4
.L_21:
        /*007c*/ 	.byte	0x04, 0x36
        /*007e*/ 	.short	(.L_23 - .L_22)
.L_22:
        /*0080*/ 	.word	0x00000008
.L_23:


//--------------------- .nv.callgraph             --------------------------
	.section	.nv.callgraph,"",@"SHT_CUDA_CALLGRAPH"
	.align	4
	.sectionentsize	8
	.align		4
        /*0000*/ 	.word	0x00000000
	.align		4
        /*0004*/ 	.word	0xffffffff
	.align		4
        /*0008*/ 	.word	0x00000000
	.align		4
        /*000c*/ 	.word	0xfffffffe
	.align		4
        /*0010*/ 	.word	0x00000000
	.align		4
        /*0014*/ 	.word	0xfffffffd
	.align		4
        /*0018*/ 	.word	0x00000000
	.align		4
        /*001c*/ 	.word	0xfffffffc


//--------------------- .text._Z13step_periodicPiS_ii --------------------------
	.section	.text._Z13step_periodicPiS_ii,"ax",@progbits
	.align	128
        .global         _Z13step_periodicPiS_ii
        .type           _Z13step_periodicPiS_ii,@function
        .size           _Z13step_periodicPiS_ii,(.L_x_19 - _Z13step_periodicPiS_ii)
        .other          _Z13step_periodicPiS_ii,@"STO_CUDA_ENTRY STV_DEFAULT"
_Z13step_periodicPiS_ii:
.text._Z13step_periodicPiS_ii:
[----:B------:R-:W-:Y:S01]  /*0000*/  LDC R1, c[0x0][0x37c] ;  /* 0x0000df00ff017b82 */ /* 0x000fe20000000800 */
[----:B------:R-:W0:Y:S07]  /*0010*/  S2R R5, SR_TID.X ;  /* 0x0000000000057919 */ /* 0x000e2e0000002100 */
[----:B------:R-:W0:Y:S08]  /*0020*/  S2UR UR4, SR_CTAID.X ;  /* 0x00000000000479c3 */ /* 0x000e300000002500 */
[----:B------:R-:W0:Y:S08]  /*0030*/  LDC R0, c[0x0][0x360] ;  /* 0x0000d800ff007b82 */ /* 0x000e300000000800 */
[----:B------:R-:W1:Y:S01]  /*0040*/  LDC.64 R2, c[0x0][0x390] ;  /* 0x0000e400ff027b82 */ /* 0x000e620000000a00 */
[----:B0-----:R-:W-:-:S02]  /*0050*/  IMAD R5, R0, UR4, R5 ;  /* 0x0000000400057c24 */ /* 0x001fc4000f8e0205 */
[----:B-1----:R-:W-:-:S05]  /*0060*/  IMAD R0, R3, R2, RZ ;  /* 0x0000000203007224 */ /* 0x002fca00078e02ff */
[----:B------:R-:W-:-:S13]  /*0070*/  ISETP.GE.AND P0, PT, R5, R0, PT ;  /* 0x000000000500720c */ /* 0x000fda0003f06270 */
[----:B------:R-:W-:Y:S05]  /*0080*/  @P0 EXIT ;  /* 0x000000000000094d */ /* 0x000fea0003800000 */
[----:B------:R-:W-:Y:S01]  /*0090*/  IABS R6, R3 ;  /* 0x0000000300067213 */ /* 0x000fe20000000000 */
[----:B------:R-:W0:Y:S01]  /*00a0*/  LDCU.64 UR6, c[0x0][0x388] ;  /* 0x00007100ff0677ac */ /* 0x000e220008000a00 */
[----:B------:R-:W-:Y:S01]  /*00b0*/  IABS R0, R2 ;  /* 0x0000000200007213 */ /* 0x000fe20000000000 */
[----:B------:R-:W-:Y:S01]  /*00c0*/  BSSY.RECONVERGENT B1, `(.L_x_0) ;  /* 0x0000059000017945 */ /* 0x000fe20003800200 */
[----:B------:R-:W1:Y:S01]  /*00d0*/  I2F.RP R4, R6 ;  /* 0x0000000600047306 */ /* 0x000e620000209400 */
[----:B------:R-:W-:Y:S01]  /*00e0*/  IABS R15, R5 ;  /* 0x00000005000f7213 */ /* 0x000fe20000000000 */
[----:B------:R-:W2:Y:S01]  /*00f0*/  LDCU.64 UR4, c[0x0][0x358] ;  /* 0x00006b00ff0477ac */ /* 0x000ea20008000a00 */
[----:B------:R-:W-:Y:S05]  /*0100*/  BSSY.RELIABLE B0, `(.L_x_1) ;  /* 0x000003a000007945 */ /* 0x000fea0003800100 */
[----:B------:R-:W3:Y:S08]  /*0110*/  I2F.RP R7, R0 ;  /* 0x0000000000077306 */ /* 0x000ef00000209400 */
[----:B-1----:R-:W1:Y:S08]  /*0120*/  MUFU.RCP R4, R4 ;  /* 0x0000000400047308 */ /* 0x002e700000001000 */
[----:B---3--:R-:W3:Y:S01]  /*0130*/  MUFU.RCP R7, R7 ;  /* 0x0000000700077308 */ /* 0x008ee20000001000 */
[----:B-1----:R-:W-:-:S07]  /*0140*/  VIADD R8, R4, 0xffffffe ;  /* 0x0ffffffe04087836 */ /* 0x002fce0000000000 */
[----:B------:R1:W4:Y:S01]  /*0150*/  F2I.FTZ.U32.TRUNC.NTZ R9, R8 ;  /* 0x0000000800097305 */ /* 0x000322000021f000 */
[----:B---3--:R-:W-:-:S07]  /*0160*/  VIADD R10, R7, 0xffffffe ;  /* 0x0ffffffe070a7836 */ /* 0x008fce0000000000 */
[----:B------:R3:W5:Y:S01]  /*0170*/  F2I.FTZ.U32.TRUNC.NTZ R11, R10 ;  /* 0x0000000a000b7305 */ /* 0x000762000021f000 */
[----:B-1----:R-:W-:Y:S02]  /*0180*/  IMAD.MOV.U32 R8, RZ, RZ, RZ ;  /* 0x000000ffff087224 */ /* 0x002fe400078e00ff */
[----:B----4-:R-:W-:Y:S02]  /*0190*/  IMAD.MOV R13, RZ, RZ, -R9 ;  /* 0x000000ffff0d7224 */ /* 0x010fe400078e0a09 */
[----:B---3--:R-:W-:Y:S02]  /*01a0*/  IMAD.MOV.U32 R10, RZ, RZ, RZ ;  /* 0x000000ffff0a7224 */ /* 0x008fe400078e00ff */
[----:B------:R-:W-:Y:S02]  /*01b0*/  IMAD R13, R13, R6, RZ ;  /* 0x000000060d0d7224 */ /* 0x000fe400078e02ff */
[----:B-----5:R-:W-:Y:S02]  /*01c0*/  IMAD.MOV R17, RZ, RZ, -R11 ;  /* 0x000000ffff117224 */ /* 0x020fe400078e0a0b */
[----:B------:R-:W-:-:S04]  /*01d0*/  IMAD.HI.U32 R8, R9, R13, R8 ;  /* 0x0000000d09087227 */ /* 0x000fc800078e0008 */
[----:B------:R-:W-:Y:S02]  /*01e0*/  IMAD R7, R17, R0, RZ ;  /* 0x0000000011077224 */ /* 0x000fe400078e02ff */
[----:B------:R-:W-:-:S04]  /*01f0*/  IMAD.HI.U32 R8, R8, R15, RZ ;  /* 0x0000000f08087227 */ /* 0x000fc800078e00ff */
[----:B------:R-:W-:-:S04]  /*0200*/  IMAD.HI.U32 R4, R11, R7, R10 ;  /* 0x000000070b047227 */ /* 0x000fc800078e000a */
[----:B------:R-:W-:Y:S02]  /*0210*/  IMAD.MOV R8, RZ, RZ, -R8 ;  /* 0x000000ffff087224 */ /* 0x000fe400078e0a08 */
[----:B------:R-:W-:-:S04]  /*0220*/  IMAD.HI.U32 R9, R4, R15, RZ ;  /* 0x0000000f04097227 */ /* 0x000fc800078e00ff */
[----:B------:R-:W-:Y:S02]  /*0230*/  IMAD.MOV R11, RZ, RZ, -R9 ;  /* 0x000000ffff0b7224 */ /* 0x000fe400078e0a09 */
[--C-:B------:R-:W-:Y:S01]  /*0240*/  IMAD R7, R6, R8, R15.reuse ;  /* 0x0000000806077224 */ /* 0x100fe200078e020f */
[----:B------:R-:W-:Y:S01]  /*0250*/  LOP3.LUT R8, R5, R2, RZ, 0x3c, !PT ;  /* 0x0000000205087212 */ /* 0x000fe200078e3cff */
[----:B------:R-:W-:-:S03]  /*0260*/  IMAD R11, R0, R11, R15 ;  /* 0x0000000b000b7224 */ /* 0x000fc600078e020f */
[----:B------:R-:W-:Y:S02]  /*0270*/  ISETP.GT.U32.AND P0, PT, R6, R7, PT ;  /* 0x000000070600720c */ /* 0x000fe40003f04070 */
[----:B------:R-:W-:Y:S02]  /*0280*/  ISETP.GT.U32.AND P2, PT, R0, R11, PT ;  /* 0x0000000b0000720c */ /* 0x000fe40003f44070 */
[----:B------:R-:W-:Y:S02]  /*0290*/  ISETP.GE.AND P1, PT, R8, RZ, PT ;  /* 0x000000ff0800720c */ /* 0x000fe40003f26270 */
[----:B------:R-:W-:-:S07]  /*02a0*/  LOP3.LUT R8, RZ, R2, RZ, 0x33, !PT ;  /* 0x00000002ff087212 */ /* 0x000fce00078e33ff */
[----:B------:R-:W-:Y:S01]  /*02b0*/  @!P0 IMAD.IADD R7, R7, 0x1, -R6 ;  /* 0x0000000107078824 */ /* 0x000fe200078e0a06 */
[----:B------:R-:W-:Y:S01]  /*02c0*/  ISETP.GE.AND P0, PT, R5, RZ, PT ;  /* 0x000000ff0500720c */ /* 0x000fe20003f06270 */
[----:B------:R-:W-:Y:S02]  /*02d0*/  @!P2 IMAD.IADD R11, R11, 0x1, -R0 ;  /* 0x000000010b0ba824 */ /* 0x000fe400078e0a00 */
[----:B------:R-:W-:Y:S01]  /*02e0*/  @!P2 VIADD R9, R9, 0x1 ;  /* 0x000000010909a836 */ /* 0x000fe20000000000 */
[----:B------:R-:W-:Y:S02]  /*02f0*/  ISETP.GT.U32.AND P3, PT, R6, R7, PT ;  /* 0x000000070600720c */ /* 0x000fe40003f64070 */
[----:B------:R-:W-:Y:S02]  /*0300*/  ISETP.GE.U32.AND P4, PT, R11, R0, PT ;  /* 0x000000000b00720c */ /* 0x000fe40003f86070 */
[----:B------:R-:W-:-:S09]  /*0310*/  ISETP.NE.AND P2, PT, R3, RZ, PT ;  /* 0x000000ff0300720c */ /* 0x000fd20003f45270 */
[----:B------:R-:W-:Y:S01]  /*0320*/  @!P3 IMAD.IADD R7, R7, 0x1, -R6 ;  /* 0x000000010707b824 */ /* 0x000fe200078e0a06 */
[----:B------:R-:W-:Y:S01]  /*0330*/  ISETP.NE.AND P3, PT, R2, RZ, PT ;  /* 0x000000ff0200720c */ /* 0x000fe20003f65270 */
[----:B------:R-:W-:Y:S02]  /*0340*/  @P4 VIADD R9, R9, 0x1 ;  /* 0x0000000109094836 */ /* 0x000fe40000000000 */
[----:B------:R-:W-:Y:S02]  /*0350*/  IMAD.MOV.U32 R6, RZ, RZ, R7 ;  /* 0x000000ffff067224 */ /* 0x000fe400078e0007 */
[----:B------:R-:W-:Y:S02]  /*0360*/  @!P1 IMAD.MOV R9, RZ, RZ, -R9 ;  /* 0x000000ffff099224 */ /* 0x000fe400078e0a09 */
[----:B------:R-:W-:Y:S01]  /*0370*/  @!P0 IMAD.MOV R6, RZ, RZ, -R6 ;  /* 0x000000ffff068224 */ /* 0x000fe200078e0a06 */
[----:B------:R-:W-:Y:S02]  /*0380*/  @!P2 LOP3.LUT R6, RZ, R3, RZ, 0x33, !PT ;  /* 0x00000003ff06a212 */ /* 0x000fe400078e33ff */
[----:B------:R-:W-:-:S02]  /*0390*/  SEL R7, R8, R9, !P3 ;  /* 0x0000000908077207 */ /* 0x000fc40005800000 */
[----:B------:R-:W-:-:S03]  /*03a0*/  ISETP.GT.AND P0, PT, R6, RZ, PT ;  /* 0x000000ff0600720c */ /* 0x000fc60003f04270 */
[----:B------:R-:W-:Y:S01]  /*03b0*/  IMAD R11, R7, R2, RZ ;  /* 0x00000002070b7224 */ /* 0x000fe200078e02ff */
[----:B------:R-:W-:-:S04]  /*03c0*/  SEL R14, R6, R3, P0 ;  /* 0x00000003060e7207 */ /* 0x000fc80000000000 */
[----:B------:R-:W-:Y:S02]  /*03d0*/  SHF.R.S32.HI R15, RZ, 0x1f, R11 ;  /* 0x0000001fff0f7819 */ /* 0x000fe4000001140b */
[----:B------:R-:W-:-:S04]  /*03e0*/  IADD3 R9, P1, PT, R14, R11, RZ ;  /* 0x0000000b0e097210 */ /* 0x000fc80007f3e0ff */
[----:B------:R-:W-:Y:S02]  /*03f0*/  LEA.HI.X.SX32 R10, R14, R15, 0x1, P1 ;  /* 0x0000000f0e0a7211 */ /* 0x000fe400008f0eff */
[----:B0-----:R-:W-:-:S04]  /*0400*/  LEA R12, P1, R9, UR6, 0x2 ;  /* 0x00000006090c7c11 */ /* 0x001fc8000f8210ff */
[----:B------:R-:W-:Y:S01]  /*0410*/  LEA.HI.X R13, R9, UR7, R10, 0x2, P1 ;  /* 0x00000007090d7c11 */ /* 0x000fe200088f140a */
[----:B--2---:R-:W-:Y:S08]  /*0420*/  @P0 BRA `(.L_x_2) ;  /* 0x0000000000080947 */ /* 0x004ff00003800000 */
[----:B------:R0:W5:Y:S01]  /*0430*/  LDG.E R12, desc[UR4][R12.64+-0x4] ;  /* 0xfffffc040c0c7981 */ /* 0x000162000c1e1900 */
[----:B------:R-:W-:Y:S05]  /*0440*/  BRA `(.L_x_3) ;  /* 0x0000000000147947 */ /* 0x000fea0003800000 */
.L_x_2:
[----:B------:R-:W2:Y:S01]  /*0450*/  LDG.E R12, desc[UR4][R12.64+-0x4] ;  /* 0xfffffc040c0c7981 */ /* 0x000ea2000c1e1900 */
[----:B------:R-:W-:Y:S01]  /*0460*/  IMAD.MOV.U32 R9, RZ, RZ, 0x1 ;  /* 0x00000001ff097424 */ /* 0x000fe200078e00ff */
[----:B--2---:R-:W-:-:S13]  /*0470*/  ISETP.NE.AND P0, PT, R12, 0x1, PT ;  /* 0x000000010c00780c */ /* 0x004fda0003f05270 */
[----:B------:R-:W-:Y:S05]  /*0480*/  @!P0 BREAK.RELIABLE B0 ;  /* 0x0000000000008942 */ /* 0x000fea0003800100 */
[----:B------:R-:W-:Y:S05]  /*0490*/  @!P0 BRA `(.L_x_4) ;  /* 0x00000000006c8947 */ /* 0x000fea0003800000 */
.L_x_3:
[----:B------:R-:W-:Y:S05]  /*04a0*/  BSYNC.RELIABLE B0 ;  /* 0x0000000000007941 */ /* 0x000fea0003800100 */
.L_x_1:
[----:B-----5:R-:W-:Y:S01]  /*04b0*/  ISETP.GT.U32.AND P0, PT, R12, 0xf, PT ;  /* 0x0000000f0c00780c */ /* 0x020fe20003f04070 */
[----:B------:R-:W-:-:S12]  /*04c0*/  BSSY.RELIABLE B2, `(.L_x_5) ;  /* 0x000000c000027945 */ /* 0x000fd80003800100 */
[----:B------:R-:W-:Y:S05]  /*04d0*/  @P0 BRA `(.L_x_6) ;  /* 0x0000000000180947 */ /* 0x000fea0003800000 */
[----:B------:R-:W-:-:S05]  /*04e0*/  IMAD.MOV.U32 R9, RZ, RZ, 0x1 ;  /* 0x00000001ff097424 */ /* 0x000fca00078e00ff */
[----:B------:R-:W-:Y:S01]  /*04f0*/  SHF.L.U32 R12, R9, R12, RZ ;  /* 0x0000000c090c7219 */ /* 0x000fe200000006ff */
[----:B------:R-:W-:-:S03]  /*0500*/  IMAD.MOV.U32 R9, RZ, RZ, 0x1 ;  /* 0x00000001ff097424 */ /* 0x000fc600078e00ff */
[----:B------:R-:W-:-:S13]  /*0510*/  LOP3.LUT P0, RZ, R12, 0xae88, RZ, 0xc0, !PT ;  /* 0x0000ae880cff7812 */ /* 0x000fda000780c0ff */
[----:B------:R-:W-:Y:S05]  /*0520*/  @P0 BREAK.RELIABLE B2 ;  /* 0x0000000000020942 */ /* 0x000fea0003800100 */
[----:B------:R-:W-:Y:S05]  /*0530*/  @P0 BRA `(.L_x_4) ;  /* 0x0000000000440947 */ /* 0x000fea0003800000 */
.L_x_6:
[----:B------:R-:W-:Y:S01]  /*0540*/  ISETP.NE.AND P0, PT, R14, 0x1, PT ;  /* 0x000000010e00780c */ /* 0x000fe20003f05270 */
[----:B------:R-:W-:-:S12]  /*0550*/  IMAD.MOV.U32 R9, RZ, RZ, RZ ;  /* 0x000000ffff097224 */ /* 0x000fd800078e00ff */
[----:B------:R-:W-:Y:S05]  /*0560*/  @P0 BREAK.RELIABLE B2 ;  /* 0x0000000000020942 */ /* 0x000fea0003800100 */
[----:B------:R-:W-:Y:S05]  /*0570*/  @P0 BRA `(.L_x_4) ;  /* 0x0000000000340947 */ /* 0x000fea0003800000 */
[----:B------:R-:W-:Y:S05]  /*0580*/  BSYNC.RELIABLE B2 ;  /* 0x0000000000027941 */ /* 0x000fea0003800100 */
.L_x_5:
[----:B------:R-:W-:-:S04]  /*0590*/  LEA R12, P0, R11, UR6, 0x2 ;  /* 0x000000060b0c7c11 */ /* 0x000fc8000f8010ff */
[----:B0-----:R-:W-:-:S05]  /*05a0*/  LEA.HI.X R13, R11, UR7, R15, 0x2, P0 ;  /* 0x000000070b0d7c11 */ /* 0x001fca00080f140f */
[----:B------:R-:W2:Y:S02]  /*05b0*/  LDG.E R12, desc[UR4][R12.64] ;  /* 0x000000040c0c7981 */ /* 0x000ea4000c1e1900 */
[----:B--2---:R-:W-:-:S13]  /*05c0*/  ISETP.GT.U32.AND P0, PT, R12, 0xe, PT ;  /* 0x0000000e0c00780c */ /* 0x004fda0003f04070 */
[----:B------:R-:W-:Y:S05]  /*05d0*/  @P0 BRA `(.L_x_7) ;  /* 0x0000000000140947 */ /* 0x000fea0003800000 */
[----:B------:R-:W-:-:S05]  /*05e0*/  IMAD.MOV.U32 R9, RZ, RZ, 0x1 ;  /* 0x00000001ff097424 */ /* 0x000fca00078e00ff */
[----:B------:R-:W-:-:S04]  /*05f0*/  SHF.L.U32 R9, R9, R12, RZ ;  /* 0x0000000c09097219 */ /* 0x000fc800000006ff */
[----:B------:R-:W-:Y:S01]  /*0600*/  LOP3.LUT P0, RZ, R9, 0x74d0, RZ, 0xc0, !PT ;  /* 0x000074d009ff7812 */ /* 0x000fe2000780c0ff */
[----:B------:R-:W-:-:S12]  /*0610*/  IMAD.MOV.U32 R9, RZ, RZ, 0x1 ;  /* 0x00000001ff097424 */ /* 0x000fd800078e00ff */
[----:B------:R-:W-:Y:S05]  /*0620*/  @P0 BRA `(.L_x_4) ;  /* 0x0000000000080947 */ /* 0x000fea0003800000 */
.L_x_7:
[----:B------:R-:W-:-:S04]  /*0630*/  ISETP.NE.AND P0, PT, R12, 0xf, PT ;  /* 0x0000000f0c00780c */ /* 0x000fc80003f05270 */
[----:B------:R-:W-:-:S09]  /*0640*/  SEL R9, RZ, 0x1, P0 ;  /* 0x00000001ff097807 */ /* 0x000fd20000000000 */
.L_x_4:
[----:B------:R-:W-:Y:S05]  /*0650*/  BSYNC.RECONVERGENT B1 ;  /* 0x0000000000017941 */ /* 0x000fea0003800200 */
.L_x_0:
[----:B------:R-:W-:Y:S05]  /*0660*/  WARPSYNC.ALL ;  /* 0x0000000000007948 */ /* 0x000fea0003800000 */
[----:B------:R-:W-:Y:S01]  /*0670*/  VIADD R10, R6, 0x1 ;  /* 0x00000001060a7836 */ /* 0x000fe20000000000 */
[----:B------:R-:W-:Y:S04]  /*0680*/  BSSY.RECONVERGENT B1, `(.L_x_8) ;  /* 0x000001c000017945 */ /* 0x000fe80003800200 */
[----:B------:R-:W-:-:S04]  /*0690*/  ISETP.NE.AND P0, PT, R10, R3, PT ;  /* 0x000000030a00720c */ /* 0x000fc80003f05270 */
[----:B------:R-:W-:-:S09]  /*06a0*/  SEL R14, R10, RZ, P0 ;  /* 0x000000ff0a0e7207 */ /* 0x000fd20000000000 */
[----:B------:R-:W-:Y:S05]  /*06b0*/  @!P0 BRA `(.L_x_9) ;  /* 0x00000000001c8947 */ /* 0x000fea0003800000 */
[----:B------:R-:W-:-:S04]  /*06c0*/  IADD3 R10, P0, PT, R6, R11, RZ ;  /* 0x0000000b060a7210 */ /* 0x000fc80007f1e0ff */
[----:B0-----:R-:W-:Y:S02]  /*06d0*/  LEA.HI.X.SX32 R13, R6, R15, 0x1, P0 ;  /* 0x0000000f060d7211 */ /* 0x001fe400000f0eff */
[----:B------:R-:W-:-:S04]  /*06e0*/  LEA R12, P0, R10, UR6, 0x2 ;  /* 0x000000060a0c7c11 */ /* 0x000fc8000f8010ff */
[----:B------:R-:W-:-:S05]  /*06f0*/  LEA.HI.X R13, R10, UR7, R13, 0x2, P0 ;  /* 0x000000070a0d7c11 */ /* 0x000fca00080f140d */
[----:B------:R-:W2:Y:S02]  /*0700*/  LDG.E R12, desc[UR4][R12.64+0x4] ;  /* 0x000004040c0c7981 */ /* 0x000ea4000c1e1900 */
[----:B--2---:R-:W-:-:S13]  /*0710*/  ISETP.NE.AND P0, PT, R12, 0x4, PT ;  /* 0x000000040c00780c */ /* 0x004fda0003f05270 */
[----:B------:R-:W-:Y:S05]  /*0720*/  @!P0 BRA `(.L_x_10) ;  /* 0x0000000000408947 */ /* 0x000fea0003800000 */
.L_x_9:
[----:B0-----:R-:W0:Y:S01]  /*0730*/  LDC.64 R12, c[0x0][0x388] ;  /* 0x0000e200ff0c7b82 */ /* 0x001e220000000a00 */
[----:B------:R-:W-:-:S04]  /*0740*/  IMAD.IADD R11, R11, 0x1, R14 ;  /* 0x000000010b0b7824 */ /* 0x000fc800078e020e */
[----:B0-----:R-:W-:-:S06]  /*0750*/  IMAD.WIDE R10, R11, 0x4, R12 ;  /* 0x000000040b0a7825 */ /* 0x001fcc00078e020c */
[----:B------:R-:W2:Y:S01]  /*0760*/  LDG.E R11, desc[UR4][R10.64] ;  /* 0x000000040a0b7981 */ /* 0x000ea2000c1e1900 */
[----:B------:R-:W-:-:S05]  /*0770*/  IMAD.MOV.U32 R12, RZ, RZ, 0x1 ;  /* 0x00000001ff0c7424 */ /* 0x000fca00078e00ff */
[----:B--2---:R-:W-:Y:S02]  /*0780*/  SHF.L.U32 R12, R12, R11, RZ ;  /* 0x0000000b0c0c7219 */ /* 0x004fe400000006ff */
[----:B------:R-:W-:Y:S02]  /*0790*/  ISETP.LE.U32.AND P1, PT, R11, 0xf, PT ;  /* 0x0000000f0b00780c */ /* 0x000fe40003f23070 */
[----:B------:R-:W-:-:S13]  /*07a0*/  LOP3.LUT P0, RZ, R12, 0xf4c0, RZ, 0xc0, !PT ;  /* 0x0000f4c00cff7812 */ /* 0x000fda000780c0ff */
[----:B------:R-:W-:Y:S05]  /*07b0*/  @P0 BRA P1, `(.L_x_10) ;  /* 0x00000000001c0947 */ /* 0x000fea0000800000 */
[----:B------:R-:W-:-:S05]  /*07c0*/  VIADD R10, R3, 0xffffffff ;  /* 0xffffffff030a7836 */ /* 0x000fca0000000000 */
[----:B------:R-:W-:-:S13]  /*07d0*/  ISETP.NE.AND P0, PT, R14, R10, PT ;  /* 0x0000000a0e00720c */ /* 0x000fda0003f05270 */
[----:B------:R-:W-:Y:S05]  /*07e0*/  @P0 BRA `(.L_x_11) ;  /* 0x0000000000140947 */ /* 0x000fea0003800000 */
[----:B------:R-:W-:-:S05]  /*07f0*/  VIADD R10, R11, 0xffffffff ;  /* 0xffffffff0b0a7836 */ /* 0x000fca0000000000 */
[----:B------:R-:W-:-:S13]  /*0800*/  LOP3.LUT P0, RZ, R10, 0xfffffff5, RZ, 0xc0, !PT ;  /* 0xfffffff50aff7812 */ /* 0x000fda000780c0ff */
[----:B------:R-:W-:Y:S01]  /*0810*/  @!P0 LOP3.LUT R9, R9, 0x4, RZ, 0xfc, !PT ;  /* 0x0000000409098812 */ /* 0x000fe200078efcff */
[----:B------:R-:W-:Y:S06]  /*0820*/  BRA `(.L_x_11) ;  /* 0x0000000000047947 */ /* 0x000fec0003800000 */
.L_x_10:
[----:B------:R-:W-:-:S07]  /*0830*/  LOP3.LUT R9, R9, 0x4, RZ, 0xfc, !PT ;  /* 0x0000000409097812 */ /* 0x000fce00078efcff */
.L_x_11:
[----:B------:R-:W-:Y:S05]  /*0840*/  BSYNC.RECONVERGENT B1 ;  /* 0x0000000000017941 */ /* 0x000fea0003800200 */
.L_x_8:
[----:B------:R-:W-:-:S05]  /*0850*/  VIADD R15, R7, 0x1 ;  /* 0x00000001070f7836 */ /* 0x000fca0000000000 */
[----:B------:R-:W-:Y:S02]  /*0860*/  IABS R13, R15 ;  /* 0x0000000f000d7213 */ /* 0x000fe40000000000 */
[----:B------:R-:W-:-:S03]  /*0870*/  ISETP.GE.AND P1, PT, R15, RZ, PT ;  /* 0x000000ff0f00720c */ /* 0x000fc60003f26270 */
[----:B------:R-:W-:-:S04]  /*0880*/  IMAD.HI.U32 R10, R4, R13, RZ ;  /* 0x0000000d040a7227 */ /* 0x000fc800078e00ff */
[----:B------:R-:W-:-:S04]  /*0890*/  IMAD.MOV R10, RZ, RZ, -R10 ;  /* 0x000000ffff0a7224 */ /* 0x000fc800078e0a0a */
[C---:B------:R-:W-:Y:S02]  /*08a0*/  IMAD R13, R0.reuse, R10, R13 ;  /* 0x0000000a000d7224 */ /* 0x040fe400078e020d */
[----:B------:R-:W0:Y:S03]  /*08b0*/  LDC.64 R10, c[0x0][0x388] ;  /* 0x0000e200ff0a7b82 */ /* 0x000e260000000a00 */
[----:B------:R-:W-:-:S13]  /*08c0*/  ISETP.GT.U32.AND P0, PT, R0, R13, PT ;  /* 0x0000000d0000720c */ /* 0x000fda0003f04070 */
[----:B------:R-:W-:-:S05]  /*08d0*/  @!P0 IMAD.IADD R13, R13, 0x1, -R0 ;  /* 0x000000010d0d8824 */ /* 0x000fca00078e0a00 */
[----:B------:R-:W-:-:S13]  /*08e0*/  ISETP.GT.U32.AND P0, PT, R0, R13, PT ;  /* 0x0000000d0000720c */ /* 0x000fda0003f04070 */
[----:B------:R-:W-:-:S04]  /*08f0*/  @!P0 IMAD.IADD R13, R13, 0x1, -R0 ;  /* 0x000000010d0d8824 */ /* 0x000fc800078e0a00 */
[----:B------:R-:W-:-:S05]  /*0900*/  @!P1 IMAD.MOV R13, RZ, RZ, -R13 ;  /* 0x000000ffff0d9224 */ /* 0x000fca00078e0a0d */
[----:B------:R-:W-:-:S05]  /*0910*/  SEL R13, R8, R13, !P3 ;  /* 0x0000000d080d7207 */ /* 0x000fca0005800000 */
[----:B------:R-:W-:-:S04]  /*0920*/  IMAD R13, R13, R3, R6 ;  /* 0x000000030d0d7224 */ /* 0x000fc800078e0206 */
[----:B0-----:R-:W-:-:S06]  /*0930*/  IMAD.WIDE R12, R13, 0x4, R10 ;  /* 0x000000040d0c7825 */ /* 0x001fcc00078e020a */
[----:B------:R-:W2:Y:S01]  /*0940*/  LDG.E R13, desc[UR4][R12.64] ;  /* 0x000000040c0d7981 */ /* 0x000ea2000c1e1900 */
[C---:B------:R-:W-:Y:S01]  /*0950*/  ISETP.NE.AND P0, PT, R15.reuse, R2, PT ;  /* 0x000000020f00720c */ /* 0x040fe20003f05270 */
[----:B------:R-:W-:Y:S03]  /*0960*/  BSSY.RECONVERGENT B1, `(.L_x_12) ;  /* 0x0000011000017945 */ /* 0x000fe60003800200 */
[----:B------:R-:W-:Y:S02]  /*0970*/  SEL R15, R15, RZ, P0 ;  /* 0x000000ff0f0f7207 */ /* 0x000fe40000000000 */
[----:B--2---:R-:W-:-:S13]  /*0980*/  ISETP.EQ.AND P1, PT, R13, 0x2, PT ;  /* 0x000000020d00780c */ /* 0x004fda0003f22270 */
[----:B------:R-:W-:Y:S05]  /*0990*/  @P0 BRA P1, `(.L_x_13) ;  /* 0x0000000000300947 */ /* 0x000fea0000800000 */
[----:B------:R-:W-:Y:S01]  /*09a0*/  IMAD.MOV.U32 R12, RZ, RZ, 0x1 ;  /* 0x00000001ff0c7424 */ /* 0x000fe200078e00ff */
[----:B------:R-:W-:-:S04]  /*09b0*/  ISETP.LE.U32.AND P1, PT, R13, 0xf, PT ;  /* 0x0000000f0d00780c */ /* 0x000fc80003f23070 */
[----:B------:R-:W-:-:S04]  /*09c0*/  SHF.L.U32 R12, R12, R13, RZ ;  /* 0x0000000d0c0c7219 */ /* 0x000fc800000006ff */
[----:B------:R-:W-:-:S13]  /*09d0*/  LOP3.LUT P0, RZ, R12, 0xc8e8, RZ, 0xc0, !PT ;  /* 0x0000c8e80cff7812 */ /* 0x000fda000780c0ff */
[----:B------:R-:W-:Y:S05]  /*09e0*/  @P0 BRA P1, `(.L_x_13) ;  /* 0x00000000001c0947 */ /* 0x000fea0000800000 */
[----:B------:R-:W-:-:S05]  /*09f0*/  VIADD R12, R2, 0xffffffff ;  /* 0xffffffff020c7836 */ /* 0x000fca0000000000 */
[----:B------:R-:W-:-:S13]  /*0a00*/  ISETP.NE.AND P0, PT, R15, R12, PT ;  /* 0x0000000c0f00720c */ /* 0x000fda0003f05270 */
[----:B------:R-:W-:Y:S05]  /*0a10*/  @P0 BRA `(.L_x_14) ;  /* 0x0000000000140947 */ /* 0x000fea0003800000 */
[----:B------:R-:W-:-:S04]  /*0a20*/  LOP3.LUT R12, R13, 0xfffffffa, RZ, 0xc0, !PT ;  /* 0xfffffffa0d0c7812 */ /* 0x000fc800078ec0ff */
[----:B------:R-:W-:-:S13]  /*0a30*/  ISETP.NE.AND P0, PT, R12, 0x8, PT ;  /* 0x000000080c00780c */ /* 0x000fda0003f05270 */
[----:B------:R-:W-:Y:S01]  /*0a40*/  @!P0 VIADD R9, R9, 0x2 ;  /* 0x0000000209098836 */ /* 0x000fe20000000000 */
[----:B------:R-:W-:Y:S06]  /*0a50*/  BRA `(.L_x_14) ;  /* 0x0000000000047947 */ /* 0x000fec0003800000 */
.L_x_13:
[----:B------:R-:W-:-:S07]  /*0a60*/  VIADD R9, R9, 0x2 ;  /* 0x0000000209097836 */ /* 0x000fce0000000000 */
.L_x_14:
[----:B------:R-:W-:Y:S05]  /*0a70*/  BSYNC.RECONVERGENT B1 ;  /* 0x0000000000017941 */ /* 0x000fea0003800200 */
.L_x_12:
[----:B------:R-:W-:-:S05]  /*0a80*/  VIADD R14, R7, 0xffffffff ;  /* 0xffffffff070e7836 */ /* 0x000fca0000000000 */
[----:B------:R-:W-:Y:S02]  /*0a90*/  IABS R13, R14 ;  /* 0x0000000e000d7213 */ /* 0x000fe40000000000 */
[----:B------:R-:W-:-:S03]  /*0aa0*/  ISETP.GE.AND P1, PT, R14, RZ, PT ;  /* 0x000000ff0e00720c */ /* 0x000fc60003f26270 */
[----:B------:R-:W-:-:S04]  /*0ab0*/  IMAD.HI.U32 R12, R4, R13, RZ ;  /* 0x0000000d040c7227 */ /* 0x000fc800078e00ff */
[----:B------:R-:W-:-:S04]  /*0ac0*/  IMAD.MOV R12, RZ, RZ, -R12 ;  /* 0x000000ffff0c7224 */ /* 0x000fc800078e0a0c */
[----:B------:R-:W-:-:S05]  /*0ad0*/  IMAD R13, R0, R12, R13 ;  /* 0x0000000c000d7224 */ /* 0x000fca00078e020d */
[----:B------:R-:W-:-:S13]  /*0ae0*/  ISETP.GT.U32.AND P0, PT, R0, R13, PT ;  /* 0x0000000d0000720c */ /* 0x000fda0003f04070 */
[----:B------:R-:W-:-:S05]  /*0af0*/  @!P0 IMAD.IADD R13, R13, 0x1, -R0 ;  /* 0x000000010d0d8824 */ /* 0x000fca00078e0a00 */
[----:B------:R-:W-:-:S13]  /*0b00*/  ISETP.GT.U32.AND P0, PT, R0, R13, PT ;  /* 0x0000000d0000720c */ /* 0x000fda0003f04070 */
[----:B------:R-:W-:-:S04]  /*0b10*/  @!P0 IMAD.IADD R13, R13, 0x1, -R0 ;  /* 0x000000010d0d8824 */ /* 0x000fc800078e0a00 */
[----:B------:R-:W-:-:S05]  /*0b20*/  @!P1 IMAD.MOV R13, RZ, RZ, -R13 ;  /* 0x000000ffff0d9224 */ /* 0x000fca00078e0a0d */
[----:B------:R-:W-:-:S05]  /*0b30*/  SEL R13, R8, R13, !P3 ;  /* 0x0000000d080d7207 */ /* 0x000fca0005800000 */
[----:B------:R-:W-:-:S05]  /*0b40*/  IMAD.IADD R13, R13, 0x1, R2 ;  /* 0x000000010d0d7824 */ /* 0x000fca00078e0202 */
        /* <DEDUP_REMOVED lines=11> */
[----:B------:R-:W-:-:S04]  /*0c00*/  IMAD R3, R8, R3, R6 ;  /* 0x0000000308037224 */ /* 0x000fc800078e0206 */
[----:B------:R-:W-:-:S06]  /*0c10*/  IMAD.WIDE R10, R3, 0x4, R10 ;  /* 0x00000004030a7825 */ /* 0x000fcc00078e020a */
[----:B------:R-:W2:Y:S01]  /*0c20*/  LDG.E R10, desc[UR4][R10.64] ;  /* 0x000000040a0a7981 */ /* 0x000ea2000c1e1900 */
[----:B------:R-:W-:Y:S01]  /*0c30*/  ISETP.GE.AND P0, PT, R7, 0x1, PT ;  /* 0x000000010700780c */ /* 0x000fe20003f06270 */
[----:B------:R-:W-:Y:S01]  /*0c40*/  BSSY.RECONVERGENT B1, `(.L_x_15) ;  /* 0x000000f000017945 */ /* 0x000fe20003800200 */
[----:B--2---:R-:W-:-:S13]  /*0c50*/  ISETP.EQ.AND P1, PT, R10, 0x8, PT ;  /* 0x000000080a00780c */ /* 0x004fda0003f22270 */
[----:B------:R-:W-:Y:S05]  /*0c60*/  @P0 BRA P1, `(.L_x_16) ;  /* 0x00000000002c0947 */ /* 0x000fea0000800000 */
[----:B------:R-:W-:Y:S01]  /*0c70*/  IMAD.MOV.U32 R3, RZ, RZ, 0x1 ;  /* 0x00000001ff037424 */ /* 0x000fe200078e00ff */
[----:B------:R-:W-:-:S04]  /*0c80*/  ISETP.LE.U32.AND P1, PT, R10, 0xf, PT ;  /* 0x0000000f0a00780c */ /* 0x000fc80003f23070 */
[----:B------:R-:W-:-:S04]  /*0c90*/  SHF.L.U32 R0, R3, R10, RZ ;  /* 0x0000000a03007219 */ /* 0x000fc800000006ff */
[----:B------:R-:W-:-:S13]  /*0ca0*/  LOP3.LUT P0, RZ, R0, 0xfa20, RZ, 0xc0, !PT ;  /* 0x0000fa2000ff7812 */ /* 0x000fda000780c0ff */
[----:B------:R-:W-:Y:S05]  /*0cb0*/  @P0 BRA P1, `(.L_x_16) ;  /* 0x0000000000180947 */ /* 0x000fea0000800000 */
[----:B------:R-:W-:-:S13]  /*0cc0*/  ISETP.NE.AND P0, PT, R8, RZ, PT ;  /* 0x000000ff0800720c */ /* 0x000fda0003f05270 */
[----:B------:R-:W-:Y:S05]  /*0cd0*/  @P0 BRA `(.L_x_17) ;  /* 0x0000000000140947 */ /* 0x000fea0003800000 */
[----:B------:R-:W-:-:S05]  /*0ce0*/  VIADD R0, R10, 0xfffffffe ;  /* 0xfffffffe0a007836 */ /* 0x000fca0000000000 */
[----:B------:R-:W-:-:S13]  /*0cf0*/  LOP3.LUT P0, RZ, R0, 0xfffffffa, RZ, 0xc0, !PT ;  /* 0xfffffffa00ff7812 */ /* 0x000fda000780c0ff */
[----:B------:R-:W-:Y:S01]  /*0d00*/  @!P0 VIADD R9, R9, 0x8 ;  /* 0x0000000809098836 */ /* 0x000fe20000000000 */
[----:B------:R-:W-:Y:S06]  /*0d10*/  BRA `(.L_x_17) ;  /* 0x0000000000047947 */ /* 0x000fec0003800000 */
.L_x_16:
[----:B------:R-:W-:-:S07]  /*0d20*/  VIADD R9, R9, 0x8 ;  /* 0x0000000809097836 */ /* 0x000fce0000000000 */
.L_x_17:
[----:B------:R-:W-:Y:S05]  /*0d30*/  BSYNC.RECONVERGENT B1 ;  /* 0x0000000000017941 */ /* 0x000fea0003800200 */
.L_x_15:
[----:B------:R-:W0:Y:S02]  /*0d40*/  LDC.64 R2, c[0x0][0x380] ;  /* 0x0000e000ff027b82 */ /* 0x000e240000000a00 */
[----:B0-----:R-:W-:-:S05]  /*0d50*/  IMAD.WIDE R2, R5, 0x4, R2 ;  /* 0x0000000405027825 */ /* 0x001fca00078e0202 */
[----:B------:R-:W-:Y:S01]  /*0d60*/  STG.E desc[UR4][R2.64], R9 ;  /* 0x0000000902007986 */ /* 0x000fe2000c101904 */
[----:B------:R-:W-:Y:S05]  /*0d70*/  EXIT ;  /* 0x000000000000794d */ /* 0x000fea0003800000 */
.L_x_18:
[----:B------:R-:W-:-:S00]  /*0d80*/  BRA `(.L_x_18) ;  /* 0xfffffffc00fc7947 */ /* 0x000fc0000383ffff */
[----:B------:R-:W-:-:S00]  /*0d90*/  NOP ;  /* 0x0000000000007918 */ /* 0x000fc00000000000 */
        /* <DEDUP_REMOVED lines=14> */
.L_x_19:


//--------------------- .nv.shared.reserved.0     --------------------------
	.section	.nv.shared.reserved.0,"aw",@nobits
	.weak		__nv_reservedSMEM_offset_0_alias
	.size		__nv_reservedSMEM_offset_0_alias, 0, 64
	.other		__nv_reservedSMEM_offset_0_alias,@"STO_CUDA_RESERVED_SHARED STV_DEFAULT"
__nv_reservedSMEM_offset_0_alias:
	.zero		0
	.zero		64


//--------------------- .nv.constant0._Z13step_periodicPiS_ii --------------------------
	.section	.nv.constant0._Z13step_periodicPiS_ii,"a",@progbits
	.sectionflags	@""
	.align	4
.nv.constant0._Z13step_periodicPiS_ii:
	.zero		920


//--------------------- SYMBOLS --------------------------

	.type		.nv.reservedSmem.offset0,@object
	.size		.nv.reservedSmem.offset0,0x4
